//
// Generated by NVIDIA NVVM Compiler
//
// Compiler Build ID: CL-36424714
// Cuda compilation tools, release 13.0, V13.0.88
// Based on NVVM 20.0.0
//

.version 9.0
.target sm_100
.address_size 64

	// .globl	_Z12mandelKernelffffPiiiiii

.visible .entry _Z12mandelKernelffffPiiiiii(
	.param .f32 _Z12mandelKernelffffPiiiiii_param_0,
	.param .f32 _Z12mandelKernelffffPiiiiii_param_1,
	.param .f32 _Z12mandelKernelffffPiiiiii_param_2,
	.param .f32 _Z12mandelKernelffffPiiiiii_param_3,
	.param .u64 .ptr .align 1 _Z12mandelKernelffffPiiiiii_param_4,
	.param .u32 _Z12mandelKernelffffPiiiiii_param_5,
	.param .u32 _Z12mandelKernelffffPiiiiii_param_6,
	.param .u32 _Z12mandelKernelffffPiiiiii_param_7,
	.param .u32 _Z12mandelKernelffffPiiiiii_param_8,
	.param .u32 _Z12mandelKernelffffPiiiiii_param_9
)
{
	.reg .pred 	%p<14>;
	.reg .b32 	%r<52>;
	.reg .b32 	%f<20>;
	.reg .b64 	%rd<17>;

	ld.param.f32 	%f9, [_Z12mandelKernelffffPiiiiii_param_0];
	ld.param.f32 	%f10, [_Z12mandelKernelffffPiiiiii_param_1];
	ld.param.f32 	%f11, [_Z12mandelKernelffffPiiiiii_param_2];
	ld.param.f32 	%f12, [_Z12mandelKernelffffPiiiiii_param_3];
	ld.param.u64 	%rd5, [_Z12mandelKernelffffPiiiiii_param_4];
	ld.param.u32 	%r21, [_Z12mandelKernelffffPiiiiii_param_7];
	ld.param.u32 	%r22, [_Z12mandelKernelffffPiiiiii_param_8];
	ld.param.u32 	%r23, [_Z12mandelKernelffffPiiiiii_param_9];
	setp.lt.s32 	%p1, %r23, 1;
	@%p1 bra 	$L__BB0_18;
	cvta.to.global.u64 	%rd1, %rd5;
	mov.u32 	%r24, %ctaid.x;
	mov.u32 	%r25, %ntid.x;
	mov.u32 	%r26, %tid.x;
	mad.lo.s32 	%r27, %r24, %r25, %r26;
	mul.lo.s32 	%r1, %r23, %r27;
	mov.u32 	%r28, %ctaid.y;
	mov.u32 	%r29, %ntid.y;
	mov.u32 	%r30, %tid.y;
	mad.lo.s32 	%r31, %r28, %r29, %r30;
	cvt.rn.f32.u32 	%f13, %r31;
	fma.rn.f32 	%f1, %f12, %f13, %f10;
	mul.lo.s32 	%r32, %r22, %r31;
	cvt.s64.s32 	%rd2, %r32;
	add.s64 	%rd3, %rd1, %rd2;
	setp.lt.s32 	%p2, %r21, 1;
	@%p2 bra 	$L__BB0_7;
	mov.b32 	%r44, 0;
$L__BB0_3:
	add.s32 	%r3, %r44, %r1;
	cvt.rn.f32.s32 	%f14, %r3;
	fma.rn.f32 	%f2, %f11, %f14, %f9;
	mov.b32 	%r45, 0;
	mov.f32 	%f18, %f1;
	mov.f32 	%f19, %f2;
$L__BB0_4:
	mul.f32 	%f5, %f19, %f19;
	mul.f32 	%f6, %f18, %f18;
	add.f32 	%f15, %f5, %f6;
	setp.gt.f32 	%p11, %f15, 0f40800000;
	mov.u32 	%r46, %r45;
	@%p11 bra 	$L__BB0_6;
	sub.f32 	%f16, %f5, %f6;
	add.f32 	%f17, %f19, %f19;
	add.f32 	%f19, %f2, %f16;
	fma.rn.f32 	%f18, %f17, %f18, %f1;
	add.s32 	%r45, %r45, 1;
	setp.ne.s32 	%p12, %r45, %r21;
	mov.u32 	%r46, %r21;
	@%p12 bra 	$L__BB0_4;
$L__BB0_6:
	mul.wide.s32 	%rd15, %r3, 4;
	add.s64 	%rd16, %rd3, %rd15;
	st.global.u32 	[%rd16], %r46;
	add.s32 	%r44, %r44, 1;
	setp.eq.s32 	%p13, %r44, %r23;
	@%p13 bra 	$L__BB0_18;
	bra.uni 	$L__BB0_3;
$L__BB0_7:
	and.b32  	%r8, %r23, 7;
	setp.lt.u32 	%p3, %r23, 8;
	mov.b32 	%r50, 0;
	@%p3 bra 	$L__BB0_10;
	and.b32  	%r50, %r23, 2147483640;
	neg.s32 	%r48, %r50;
	add.s64 	%rd6, %rd2, %rd1;
	add.s64 	%rd4, %rd6, 16;
	mov.u32 	%r47, %r1;
$L__BB0_9:
	.pragma "nounroll";
	mul.wide.s32 	%rd7, %r47, 4;
	add.s64 	%rd8, %rd4, %rd7;
	mov.b32 	%r34, 0;
	st.global.u32 	[%rd8+-16], %r34;
	st.global.u32 	[%rd8+-12], %r34;
	st.global.u32 	[%rd8+-8], %r34;
	st.global.u32 	[%rd8+-4], %r34;
	st.global.u32 	[%rd8], %r34;
	st.global.u32 	[%rd8+4], %r34;
	st.global.u32 	[%rd8+8], %r34;
	st.global.u32 	[%rd8+12], %r34;
	add.s32 	%r48, %r48, 8;
	add.s32 	%r47, %r47, 8;
	setp.ne.s32 	%p4, %r48, 0;
	@%p4 bra 	$L__BB0_9;
$L__BB0_10:
	setp.eq.s32 	%p5, %r8, 0;
	@%p5 bra 	$L__BB0_18;
	and.b32  	%r16, %r23, 3;
	setp.lt.u32 	%p6, %r8, 4;
	@%p6 bra 	$L__BB0_13;
	add.s32 	%r35, %r50, %r1;
	mul.wide.s32 	%rd9, %r35, 4;
	add.s64 	%rd10, %rd3, %rd9;
	mov.b32 	%r36, 0;
	st.global.u32 	[%rd10], %r36;
	st.global.u32 	[%rd10+4], %r36;
	st.global.u32 	[%rd10+8], %r36;
	st.global.u32 	[%rd10+12], %r36;
	add.s32 	%r50, %r50, 4;
$L__BB0_13:
	setp.eq.s32 	%p7, %r16, 0;
	@%p7 bra 	$L__BB0_18;
	setp.eq.s32 	%p8, %r16, 1;
	@%p8 bra 	$L__BB0_16;
	add.s32 	%r37, %r50, %r1;
	mul.wide.s32 	%rd11, %r37, 4;
	add.s64 	%rd12, %rd3, %rd11;
	mov.b32 	%r38, 0;
	st.global.u32 	[%rd12], %r38;
	st.global.u32 	[%rd12+4], %r38;
	add.s32 	%r50, %r50, 2;
$L__BB0_16:
	and.b32  	%r39, %r23, 1;
	setp.eq.b32 	%p9, %r39, 1;
	not.pred 	%p10, %p9;
	@%p10 bra 	$L__BB0_18;
	add.s32 	%r40, %r50, %r1;
	mul.wide.s32 	%rd13, %r40, 4;
	add.s64 	%rd14, %rd3, %rd13;
	mov.b32 	%r41, 0;
	st.global.u32 	[%rd14], %r41;
$L__BB0_18:
	ret;

}


// ===== COMPILED SASS (sm_100) =====

	.target	sm_100

	.elftype	@"ET_EXEC"


//--------------------- .note.nv.tkinfo           --------------------------
	.section	.note.nv.tkinfo,"",@"SHT_NOTE"
	.sectionflags	@"SHF_NOTE_NV_TKINFO"
	.tkinfo
        /*0018*/ 	.word	0x00000002
        /*0030*/ 	.string	""
        /*0030*/ 	.string	"ptxas"
        /*0030*/ 	.string	"Cuda compilation tools, release 13.0, V13.0.88"
        /*0030*/ 	.string	"Build cuda_13.0.r13.0/compiler.36424714_0"
        /*0030*/ 	.string	"-arch sm_100 -m 64 "



//--------------------- .note.nv.cuinfo           --------------------------
	.section	.note.nv.cuinfo,"",@"SHT_NOTE"
	.sectionflags	@"SHF_NOTE_NV_CUINFO"
        /*0018*/ 	.short	0x0002
        /*001a*/ 	.short	0x0064
        /*001c*/ 	.short	0x0082
	.zero		2


//--------------------- .nv.info                  --------------------------
	.section	.nv.info,"",@"SHT_CUDA_INFO"
	.align	4


	//----- nvinfo : EIATTR_REGCOUNT
	.align		4
        /*0000*/ 	.byte	0x04, 0x2f
        /*0002*/ 	.short	(.L_1 - .L_0)
	.align		4
.L_0:
        /*0004*/ 	.word	index@(_Z12mandelKernelffffPiiiiii)
        /*0008*/ 	.word	0x00000010


	//----- nvinfo : EIATTR_FRAME_SIZE
	.align		4
.L_1:
        /*000c*/ 	.byte	0x04, 0x11
        /*000e*/ 	.short	(.L_3 - .L_2)
	.align		4
.L_2:
        /*0010*/ 	.word	index@(_Z12mandelKernelffffPiiiiii)
        /*0014*/ 	.word	0x00000000


	//----- nvinfo : EIATTR_MIN_STACK_SIZE
	.align		4
.L_3:
        /*0018*/ 	.byte	0x04, 0x12
        /*001a*/ 	.short	(.L_5 - .L_4)
	.align		4
.L_4:
        /*001c*/ 	.word	index@(_Z12mandelKernelffffPiiiiii)
        /*0020*/ 	.word	0x00000000
.L_5:


//--------------------- .nv.compat                --------------------------
	.section	.nv.compat,"",@"SHT_CUDA_COMPAT_INFO"
	.align	4
        /*0000*/ 	.byte	0x02, 0x09, 0x00, 0x00, 0x02, 0x02, 0x01, 0x00, 0x02, 0x05, 0x05, 0x00, 0x03, 0x07, 0x01, 0x01
        /*0010*/ 	.byte	0x02, 0x03, 0x00, 0x00, 0x02, 0x06, 0x01, 0x00, 0x04, 0x0b, 0x08, 0x00, 0x01, 0x00, 0x00, 0x00
        /*0020*/ 	.byte	0x00, 0x00, 0x00, 0x00


//--------------------- .nv.info._Z12mandelKernelffffPiiiiii --------------------------
	.section	.nv.info._Z12mandelKernelffffPiiiiii,"",@"SHT_CUDA_INFO"
	.sectionflags	@""
	.align	4


	//----- nvinfo : EIATTR_CUDA_API_VERSION
	.align		4
        /*0000*/ 	.byte	0x04, 0x37
        /*0002*/ 	.short	(.L_7 - .L_6)
.L_6:
        /*0004*/ 	.word	0x00000082


	//----- nvinfo : EIATTR_KPARAM_INFO
	.align		4
.L_7:
        /*0008*/ 	.byte	0x04, 0x17
        /*000a*/ 	.short	(.L_9 - .L_8)
.L_8:
        /*000c*/ 	.word	0x00000000
        /*0010*/ 	.short	0x0009
        /*0012*/ 	.short	0x0028
        /*0014*/ 	.byte	0x00, 0xf0, 0x11, 0x00


	//----- nvinfo : EIATTR_KPARAM_INFO
	.align		4
.L_9:
        /*0018*/ 	.byte	0x04, 0x17
        /*001a*/ 	.short	(.L_11 - .L_10)
.L_10:
        /*001c*/ 	.word	0x00000000
        /*0020*/ 	.short	0x0008
        /*0022*/ 	.short	0x0024
        /*0024*/ 	.byte	0x00, 0xf0, 0x11, 0x00


	//----- nvinfo : EIATTR_KPARAM_INFO
	.align		4
.L_11:
        /*0028*/ 	.byte	0x04, 0x17
        /*002a*/ 	.short	(.L_13 - .L_12)
.L_12:
        /*002c*/ 	.word	0x00000000
        /*0030*/ 	.short	0x0007
        /*0032*/ 	.short	0x0020
        /*0034*/ 	.byte	0x00, 0xf0, 0x11, 0x00


	//----- nvinfo : EIATTR_KPARAM_INFO
	.align		4
.L_13:
        /*0038*/ 	.byte	0x04, 0x17
        /*003a*/ 	.short	(.L_15 - .L_14)
.L_14:
        /*003c*/ 	.word	0x00000000
        /*0040*/ 	.short	0x0006
        /*0042*/ 	.short	0x001c
        /*0044*/ 	.byte	0x00, 0xf0, 0x11, 0x00


	//----- nvinfo : EIATTR_KPARAM_INFO
	.align		4
.L_15:
        /*0048*/ 	.byte	0x04, 0x17
        /*004a*/ 	.short	(.L_17 - .L_16)
.L_16:
        /*004c*/ 	.word	0x00000000
        /*0050*/ 	.short	0x0005
        /*0052*/ 	.short	0x0018
        /*0054*/ 	.byte	0x00, 0xf0, 0x11, 0x00


	//----- nvinfo : EIATTR_KPARAM_INFO
	.align		4
.L_17:
        /*0058*/ 	.byte	0x04, 0x17
        /*005a*/ 	.short	(.L_19 - .L_18)
.L_18:
        /*005c*/ 	.word	0x00000000
        /*0060*/ 	.short	0x0004
        /*0062*/ 	.short	0x0010
        /*0064*/ 	.byte	0x00, 0xf5, 0x21, 0x00


	//----- nvinfo : EIATTR_KPARAM_INFO
	.align		4
.L_19:
        /*0068*/ 	.byte	0x04, 0x17
        /*006a*/ 	.short	(.L_21 - .L_20)
.L_20:
        /*006c*/ 	.word	0x00000000
        /*0070*/ 	.short	0x0003
        /*0072*/ 	.short	0x000c
        /*0074*/ 	.byte	0x00, 0xf0, 0x11, 0x00


	//----- nvinfo : EIATTR_KPARAM_INFO
	.align		4
.L_21:
        /*0078*/ 	.byte	0x04, 0x17
        /*007a*/ 	.short	(.L_23 - .L_22)
.L_22:
        /*007c*/ 	.word	0x00000000
        /*0080*/ 	.short	0x0002
        /*0082*/ 	.short	0x0008
        /*0084*/ 	.byte	0x00, 0xf0, 0x11, 0x00


	//----- nvinfo : EIATTR_KPARAM_INFO
	.align		4
.L_23:
        /*0088*/ 	.byte	0x04, 0x17
        /*008a*/ 	.short	(.L_25 - .L_24)
.L_24:
        /*008c*/ 	.word	0x00000000
        /*0090*/ 	.short	0x0001
        /*0092*/ 	.short	0x0004
        /*0094*/ 	.byte	0x00, 0xf0, 0x11, 0x00


	//----- nvinfo : EIATTR_KPARAM_INFO
	.align		4
.L_25:
        /*0098*/ 	.byte	0x04, 0x17
        /*009a*/ 	.short	(.L_27 - .L_26)
.L_26:
        /*009c*/ 	.word	0x00000000
        /*00a0*/ 	.short	0x0000
        /*00a2*/ 	.short	0x0000
        /*00a4*/ 	.byte	0x00, 0xf0, 0x11, 0x00


	//----- nvinfo : EIATTR_SPARSE_MMA_MASK
	.align		4
.L_27:
        /*00a8*/ 	.byte	0x03, 0x50
        /*00aa*/ 	.short	0x0000


	//----- nvinfo : EIATTR_MAXREG_COUNT
	.align		4
        /*00ac*/ 	.byte	0x03, 0x1b
        /*00ae*/ 	.short	0x00ff


	//----- nvinfo : EIATTR_MERCURY_ISA_VERSION
	.align		4
        /*00b0*/ 	.byte	0x03, 0x5f
        /*00b2*/ 	.short	0x0101


	//----- nvinfo : EIATTR_VRC_CTA_INIT_COUNT
	.align		4
        /*00b4*/ 	.byte	0x02, 0x4a
	.zero		1
	.zero		1


	//----- nvinfo : EIATTR_EXIT_INSTR_OFFSETS
	.align		4
        /*00b8*/ 	.byte	0x04, 0x1c
        /*00ba*/ 	.short	(.L_29 - .L_28)


	//   ....[0]....
.L_28:
        /*00bc*/ 	.word	0x00000030


	//   ....[1]....
        /*00c0*/ 	.word	0x00000390


	//   ....[2]....
        /*00c4*/ 	.word	0x00000530


	//   ....[3]....
        /*00c8*/ 	.word	0x000005f0


	//   ....[4]....
        /*00cc*/ 	.word	0x00000680


	//   ....[5]....
        /*00d0*/ 	.word	0x000006c0


	//----- nvinfo : EIATTR_CRS_STACK_SIZE
	.align		4
.L_29:
        /*00d4*/ 	.byte	0x04, 0x1e
        /*00d6*/ 	.short	(.L_31 - .L_30)
.L_30:
        /*00d8*/ 	.word	0x00000000


	//----- nvinfo : EIATTR_CBANK_PARAM_SIZE
	.align		4
.L_31:
        /*00dc*/ 	.byte	0x03, 0x19
        /*00de*/ 	.short	0x002c


	//----- nvinfo : EIATTR_PARAM_CBANK
	.align		4
        /*00e0*/ 	.byte	0x04, 0x0a
        /*00e2*/ 	.short	(.L_33 - .L_32)
	.align		4
.L_32:
        /*00e4*/ 	.word	index@(.nv.constant0._Z12mandelKernelffffPiiiiii)
        /*00e8*/ 	.short	0x0380
        /*00ea*/ 	.short	0x002c


	//----- nvinfo : EIATTR_SW_WAR
	.align		4
.L_33:
        /*00ec*/ 	.byte	0x04, 0x36
        /*00ee*/ 	.short	(.L_35 - .L_34)
.L_34:
        /*00f0*/ 	.word	0x00000008
.L_35:


//--------------------- .nv.callgraph             --------------------------
	.section	.nv.callgraph,"",@"SHT_CUDA_CALLGRAPH"
	.align	4
	.sectionentsize	8
	.align		4
        /*0000*/ 	.word	0x00000000
	.align		4
        /*0004*/ 	.word	0xffffffff
	.align		4
        /*0008*/ 	.word	0x00000000
	.align		4
        /*000c*/ 	.word	0xfffffffe
	.align		4
        /*0010*/ 	.word	0x00000000
	.align		4
        /*0014*/ 	.word	0xfffffffd
	.align		4
        /*0018*/ 	.word	0x00000000
	.align		4
        /*001c*/ 	.word	0xfffffffc


//--------------------- .text._Z12mandelKernelffffPiiiiii --------------------------
	.section	.text._Z12mandelKernelffffPiiiiii,"ax",@progbits
	.align	128
        .global         _Z12mandelKernelffffPiiiiii
        .type           _Z12mandelKernelffffPiiiiii,@function
        .size           _Z12mandelKernelffffPiiiiii,(.L_x_9 - _Z12mandelKernelffffPiiiiii)
        .other          _Z12mandelKernelffffPiiiiii,@"STO_CUDA_ENTRY STV_DEFAULT"
_Z12mandelKernelffffPiiiiii:
.text._Z12mandelKernelffffPiiiiii:
[----:B------:R-:W-:Y:S08]  /*0000*/  LDC R1, c[0x0][0x37c] ;  /* 0x0000df00ff017b82 */ /* 0x000ff00000000800 */
[----:B------:R-:W0:Y:S02]  /*0010*/  LDC R13, c[0x0][0x3a8] ;  /* 0x0000ea00ff0d7b82 */ /* 0x000e240000000800 */
[----:B0-----:R-:W-:-:S13]  /*0020*/  ISETP.GE.AND P0, PT, R13, 0x1, PT ;  /* 0x000000010d00780c */ /* 0x001fda0003f06270 */
[----:B------:R-:W-:Y:S05]  /*0030*/  @!P0 EXIT ;  /* 0x000000000000894d */ /* 0x000fea0003800000 */
[----:B------:R-:W0:Y:S01]  /*0040*/  S2R R5, SR_TID.Y ;  /* 0x0000000000057919 */ /* 0x000e220000002200 */
[----:B------:R-:W1:Y:S01]  /*0050*/  LDC R3, c[0x0][0x360] ;  /* 0x0000d800ff037b82 */ /* 0x000e620000000800 */
[----:B------:R-:W2:Y:S01]  /*0060*/  LDCU.64 UR12, c[0x0][0x3a0] ;  /* 0x00007400ff0c77ac */ /* 0x000ea20008000a00 */
[----:B------:R-:W1:Y:S01]  /*0070*/  S2R R6, SR_TID.X ;  /* 0x0000000000067919 */ /* 0x000e620000002100 */
[----:B------:R-:W3:Y:S05]  /*0080*/  LDCU.64 UR10, c[0x0][0x390] ;  /* 0x00007200ff0a77ac */ /* 0x000eea0008000a00 */
[----:B------:R-:W0:Y:S01]  /*0090*/  S2UR UR5, SR_CTAID.Y ;  /* 0x00000000000579c3 */ /* 0x000e220000002600 */
[----:B------:R-:W4:Y:S01]  /*00a0*/  LDCU UR8, c[0x0][0x38c] ;  /* 0x00007180ff0877ac */ /* 0x000f220008000800 */
[----:B------:R-:W5:Y:S06]  /*00b0*/  LDCU.64 UR6, c[0x0][0x358] ;  /* 0x00006b00ff0677ac */ /* 0x000f6c0008000a00 */
[----:B------:R-:W0:Y:S01]  /*00c0*/  LDC R0, c[0x0][0x364] ;  /* 0x0000d900ff007b82 */ /* 0x000e220000000800 */
[----:B--2---:R-:W-:-:S07]  /*00d0*/  UISETP.GE.AND UP0, UPT, UR12, 0x1, UPT ;  /* 0x000000010c00788c */ /* 0x004fce000bf06270 */
[----:B------:R-:W1:Y:S08]  /*00e0*/  S2UR UR4, SR_CTAID.X ;  /* 0x00000000000479c3 */ /* 0x000e700000002500 */
[----:B------:R-:W4:Y:S01]  /*00f0*/  LDC R7, c[0x0][0x384] ;  /* 0x0000e100ff077b82 */ /* 0x000f220000000800 */
[----:B0-----:R-:W-:-:S04]  /*0100*/  IMAD R0, R0, UR5, R5 ;  /* 0x0000000500007c24 */ /* 0x001fc8000f8e0205 */
[----:B------:R-:W-:Y:S01]  /*0110*/  IMAD R5, R0, UR13, RZ ;  /* 0x0000000d00057c24 */ /* 0x000fe2000f8e02ff */
[----:B------:R-:W-:Y:S01]  /*0120*/  I2FP.F32.U32 R4, R0 ;  /* 0x0000000000047245 */ /* 0x000fe20000201000 */
[----:B-1----:R-:W-:-:S03]  /*0130*/  IMAD R0, R3, UR4, R6 ;  /* 0x0000000403007c24 */ /* 0x002fc6000f8e0206 */
[----:B---3--:R-:W-:Y:S01]  /*0140*/  IADD3 R2, P0, PT, R5, UR10, RZ ;  /* 0x0000000a05027c10 */ /* 0x008fe2000ff1e0ff */
[----:B------:R-:W-:-:S03]  /*0150*/  IMAD R0, R0, R13, RZ ;  /* 0x0000000d00007224 */ /* 0x000fc600078e02ff */
[----:B------:R-:W-:Y:S01]  /*0160*/  LEA.HI.X.SX32 R3, R5, UR11, 0x1, P0 ;  /* 0x0000000b05037c11 */ /* 0x000fe200080f0eff */
[----:B----4-:R-:W-:Y:S01]  /*0170*/  FFMA R6, R4, UR8, R7 ;  /* 0x0000000804067c23 */ /* 0x010fe20008000007 */
[----:B-----5:R-:W-:Y:S07]  /*0180*/  BRA.U !UP0, `(.L_x_0) ;  /* 0x00000001088c7547 */ /* 0x020fee000b800000 */
[----:B------:R-:W-:-:S05]  /*0190*/  UMOV UR4, URZ ;  /* 0x000000ff00047c82 */ /* 0x000fca0008000000 */
.L_x_4:
[----:B------:R-:W0:Y:S01]  /*01a0*/  LDC R5, c[0x0][0x380] ;  /* 0x0000e000ff057b82 */ /* 0x000e220000000800 */
[----:B------:R-:W0:Y:S01]  /*01b0*/  LDCU UR5, c[0x0][0x388] ;  /* 0x00007100ff0577ac */ /* 0x000e220008000800 */
[----:B------:R-:W-:Y:S01]  /*01c0*/  VIADD R11, R0, UR4 ;  /* 0x00000004000b7c36 */ /* 0x000fe20008000000 */
[----:B------:R-:W-:Y:S01]  /*01d0*/  BSSY.RECONVERGENT B0, `(.L_x_1) ;  /* 0x0000016000007945 */ /* 0x000fe20003800200 */
[----:B------:R-:W1:Y:S03]  /*01e0*/  LDCU UR8, c[0x0][0x3a0] ;  /* 0x00007400ff0877ac */ /* 0x000e660008000800 */
[----:B------:R-:W-:Y:S01]  /*01f0*/  I2FP.F32.S32 R4, R11 ;  /* 0x0000000b00047245 */ /* 0x000fe20000201400 */
[----:B------:R-:W2:Y:S04]  /*0200*/  LDCU UR9, c[0x0][0x3a0] ;  /* 0x00007400ff0977ac */ /* 0x000ea80008000800 */
[----:B0-----:R-:W-:Y:S01]  /*0210*/  FFMA R8, R4, UR5, R5 ;  /* 0x0000000504087c23 */ /* 0x001fe20008000005 */
[----:B------:R-:W-:Y:S01]  /*0220*/  IMAD.MOV.U32 R4, RZ, RZ, RZ ;  /* 0x000000ffff047224 */ /* 0x000fe200078e00ff */
[----:B------:R-:W-:-:S02]  /*0230*/  MOV R5, R6 ;  /* 0x0000000600057202 */ /* 0x000fc40000000f00 */
[----:B-12---:R-:W-:-:S07]  /*0240*/  IMAD.MOV.U32 R7, RZ, RZ, R8 ;  /* 0x000000ffff077224 */ /* 0x006fce00078e0008 */
.L_x_3:
[----:B------:R-:W-:Y:S01]  /*0250*/  FMUL R10, R7, R7 ;  /* 0x00000007070a7220 */ /* 0x000fe20000400000 */
[----:B------:R-:W-:-:S04]  /*0260*/  FMUL R13, R5, R5 ;  /* 0x00000005050d7220 */ /* 0x000fc80000400000 */
[----:B------:R-:W-:-:S05]  /*0270*/  FADD R9, R10, R13 ;  /* 0x0000000d0a097221 */ /* 0x000fca0000000000 */
[----:B------:R-:W-:Y:S02]  /*0280*/  FSETP.GT.AND P0, PT, R9, 4, PT ;  /* 0x408000000900780b */ /* 0x000fe40003f04000 */
[----:B------:R-:W-:-:S11]  /*0290*/  MOV R9, R4 ;  /* 0x0000000400097202 */ /* 0x000fd60000000f00 */
[----:B------:R-:W-:Y:S05]  /*02a0*/  @P0 BRA `(.L_x_2) ;  /* 0x0000000000200947 */ /* 0x000fea0003800000 */
[----:B------:R-:W-:Y:S02]  /*02b0*/  VIADD R4, R4, 0x1 ;  /* 0x0000000104047836 */ /* 0x000fe40000000000 */
[----:B------:R-:W-:Y:S01]  /*02c0*/  FADD R9, R7, R7 ;  /* 0x0000000707097221 */ /* 0x000fe20000000000 */
[----:B------:R-:W-:Y:S02]  /*02d0*/  FADD R7, R10, -R13 ;  /* 0x8000000d0a077221 */ /* 0x000fe40000000000 */
[----:B------:R-:W-:Y:S01]  /*02e0*/  ISETP.NE.AND P0, PT, R4, UR9, PT ;  /* 0x0000000904007c0c */ /* 0x000fe2000bf05270 */
[----:B------:R-:W-:Y:S01]  /*02f0*/  FFMA R5, R9, R5, R6 ;  /* 0x0000000509057223 */ /* 0x000fe20000000006 */
[----:B------:R-:W-:-:S11]  /*0300*/  FADD R7, R8, R7 ;  /* 0x0000000708077221 */ /* 0x000fd60000000000 */
[----:B------:R-:W-:Y:S05]  /*0310*/  @P0 BRA `(.L_x_3) ;  /* 0xfffffffc00cc0947 */ /* 0x000fea000383ffff */
[----:B------:R-:W-:-:S07]  /*0320*/  MOV R9, UR8 ;  /* 0x0000000800097c02 */ /* 0x000fce0008000f00 */
.L_x_2:
[----:B------:R-:W-:Y:S05]  /*0330*/  BSYNC.RECONVERGENT B0 ;  /* 0x0000000000007941 */ /* 0x000fea0003800200 */
.L_x_1:
[----:B------:R-:W0:Y:S01]  /*0340*/  LDC R7, c[0x0][0x3a8] ;  /* 0x0000ea00ff077b82 */ /* 0x000e220000000800 */
[----:B------:R-:W-:Y:S01]  /*0350*/  UIADD3 UR5, UPT, UPT, UR4, 0x1, URZ ;  /* 0x0000000104057890 */ /* 0x000fe2000fffe0ff */
[----:B------:R-:W-:-:S05]  /*0360*/  IMAD.WIDE R4, R11, 0x4, R2 ;  /* 0x000000040b047825 */ /* 0x000fca00078e0202 */
[----:B------:R1:W-:Y:S01]  /*0370*/  STG.E desc[UR6][R4.64], R9 ;  /* 0x0000000904007986 */ /* 0x0003e2000c101906 */
[----:B0-----:R-:W-:-:S13]  /*0380*/  ISETP.NE.AND P0, PT, R7, UR5, PT ;  /* 0x0000000507007c0c */ /* 0x001fda000bf05270 */
[----:B-1----:R-:W-:Y:S05]  /*0390*/  @!P0 EXIT ;  /* 0x000000000000894d */ /* 0x002fea0003800000 */
[----:B------:R-:W-:Y:S01]  /*03a0*/  UMOV UR4, UR5 ;  /* 0x0000000500047c82 */ /* 0x000fe20008000000 */
[----:B------:R-:W-:Y:S05]  /*03b0*/  BRA `(.L_x_4) ;  /* 0xfffffffc00787947 */ /* 0x000fea000383ffff */
.L_x_0:
[C---:B------:R-:W-:Y:S01]  /*03c0*/  ISETP.GE.U32.AND P1, PT, R13.reuse, 0x8, PT ;  /* 0x000000080d00780c */ /* 0x040fe20003f26070 */
[----:B------:R-:W-:Y:S01]  /*03d0*/  IMAD.MOV.U32 R9, RZ, RZ, RZ ;  /* 0x000000ffff097224 */ /* 0x000fe200078e00ff */
[----:B------:R-:W-:-:S04]  /*03e0*/  LOP3.LUT R10, R13, 0x7, RZ, 0xc0, !PT ;  /* 0x000000070d0a7812 */ /* 0x000fc800078ec0ff */
[----:B------:R-:W-:-:S07]  /*03f0*/  ISETP.NE.AND P0, PT, R10, RZ, PT ;  /* 0x000000ff0a00720c */ /* 0x000fce0003f05270 */
[----:B------:R-:W-:Y:S06]  /*0400*/  @!P1 BRA `(.L_x_5) ;  /* 0x0000000000489947 */ /* 0x000fec0003800000 */
[----:B------:R-:W-:Y:S02]  /*0410*/  IADD3 R6, P1, PT, R2, 0x10, RZ ;  /* 0x0000001002067810 */ /* 0x000fe40007f3e0ff */
[----:B------:R-:W-:Y:S02]  /*0420*/  LOP3.LUT R9, R13, 0x7ffffff8, RZ, 0xc0, !PT ;  /* 0x7ffffff80d097812 */ /* 0x000fe400078ec0ff */
[----:B------:R-:W-:Y:S01]  /*0430*/  MOV R11, R0 ;  /* 0x00000000000b7202 */ /* 0x000fe20000000f00 */
[----:B------:R-:W-:Y:S01]  /*0440*/  IMAD.X R7, RZ, RZ, R3, P1 ;  /* 0x000000ffff077224 */ /* 0x000fe200008e0603 */
[----:B------:R-:W-:-:S07]  /*0450*/  IADD3 R8, PT, PT, -R9, RZ, RZ ;  /* 0x000000ff09087210 */ /* 0x000fce0007ffe1ff */
.L_x_6:
[C---:B0-----:R-:W-:Y:S01]  /*0460*/  IMAD.WIDE R4, R11.reuse, 0x4, R6 ;  /* 0x000000040b047825 */ /* 0x041fe200078e0206 */
[----:B------:R-:W-:-:S03]  /*0470*/  IADD3 R11, PT, PT, R11, 0x8, RZ ;  /* 0x000000080b0b7810 */ /* 0x000fc60007ffe0ff */
[----:B------:R-:W-:Y:S01]  /*0480*/  VIADD R8, R8, 0x8 ;  /* 0x0000000808087836 */ /* 0x000fe20000000000 */
[----:B------:R0:W-:Y:S04]  /*0490*/  STG.E desc[UR6][R4.64+-0x10], RZ ;  /* 0xfffff0ff04007986 */ /* 0x0001e8000c101906 */
[----:B------:R0:W-:Y:S01]  /*04a0*/  STG.E desc[UR6][R4.64+-0xc], RZ ;  /* 0xfffff4ff04007986 */ /* 0x0001e2000c101906 */
[----:B------:R-:W-:-:S03]  /*04b0*/  ISETP.NE.AND P1, PT, R8, RZ, PT ;  /* 0x000000ff0800720c */ /* 0x000fc60003f25270 */
[----:B------:R0:W-:Y:S04]  /*04c0*/  STG.E desc[UR6][R4.64+-0x8], RZ ;  /* 0xfffff8ff04007986 */ /* 0x0001e8000c101906 */
[----:B------:R0:W-:Y:S04]  /*04d0*/  STG.E desc[UR6][R4.64+-0x4], RZ ;  /* 0xfffffcff04007986 */ /* 0x0001e8000c101906 */
[----:B------:R0:W-:Y:S04]  /*04e0*/  STG.E desc[UR6][R4.64], RZ ;  /* 0x000000ff04007986 */ /* 0x0001e8000c101906 */
[----:B------:R0:W-:Y:S04]  /*04f0*/  STG.E desc[UR6][R4.64+0x4], RZ ;  /* 0x000004ff04007986 */ /* 0x0001e8000c101906 */
[----:B------:R0:W-:Y:S04]  /*0500*/  STG.E desc[UR6][R4.64+0x8], RZ ;  /* 0x000008ff04007986 */ /* 0x0001e8000c101906 */
[----:B------:R0:W-:Y:S01]  /*0510*/  STG.E desc[UR6][R4.64+0xc], RZ ;  /* 0x00000cff04007986 */ /* 0x0001e2000c101906 */
[----:B------:R-:W-:Y:S05]  /*0520*/  @P1 BRA `(.L_x_6) ;  /* 0xfffffffc00cc1947 */ /* 0x000fea000383ffff */
.L_x_5:
[----:B------:R-:W-:Y:S05]  /*0530*/  @!P0 EXIT ;  /* 0x000000000000894d */ /* 0x000fea0003800000 */
[----:B------:R-:W-:Y:S02]  /*0540*/  ISETP.GE.U32.AND P0, PT, R10, 0x4, PT ;  /* 0x000000040a00780c */ /* 0x000fe40003f06070 */
[----:B------:R-:W-:-:S04]  /*0550*/  LOP3.LUT R6, R13, 0x3, RZ, 0xc0, !PT ;  /* 0x000000030d067812 */ /* 0x000fc800078ec0ff */
[----:B------:R-:W-:-:S07]  /*0560*/  ISETP.NE.AND P1, PT, R6, RZ, PT ;  /* 0x000000ff0600720c */ /* 0x000fce0003f25270 */
[----:B------:R-:W-:Y:S06]  /*0570*/  @!P0 BRA `(.L_x_7) ;  /* 0x00000000001c8947 */ /* 0x000fec0003800000 */
[----:B0-----:R-:W-:Y:S01]  /*0580*/  IMAD.IADD R5, R0, 0x1, R9 ;  /* 0x0000000100057824 */ /* 0x001fe200078e0209 */
[----:B------:R-:W-:-:S03]  /*0590*/  IADD3 R9, PT, PT, R9, 0x4, RZ ;  /* 0x0000000409097810 */ /* 0x000fc60007ffe0ff */
[----:B------:R-:W-:-:S05]  /*05a0*/  IMAD.WIDE R4, R5, 0x4, R2 ;  /* 0x0000000405047825 */ /* 0x000fca00078e0202 */
[----:B------:R1:W-:Y:S04]  /*05b0*/  STG.E desc[UR6][R4.64], RZ ;  /* 0x000000ff04007986 */ /* 0x0003e8000c101906 */
[----:B------:R1:W-:Y:S04]  /*05c0*/  STG.E desc[UR6][R4.64+0x4], RZ ;  /* 0x000004ff04007986 */ /* 0x0003e8000c101906 */
[----:B------:R1:W-:Y:S04]  /*05d0*/  STG.E desc[UR6][R4.64+0x8], RZ ;  /* 0x000008ff04007986 */ /* 0x0003e8000c101906 */
[----:B------:R1:W-:Y:S02]  /*05e0*/  STG.E desc[UR6][R4.64+0xc], RZ ;  /* 0x00000cff04007986 */ /* 0x0003e4000c101906 */
.L_x_7:
[----:B------:R-:W-:Y:S05]  /*05f0*/  @!P1 EXIT ;  /* 0x000000000000994d */ /* 0x000fea0003800000 */
[----:B------:R-:W-:Y:S02]  /*0600*/  ISETP.NE.AND P0, PT, R6, 0x1, PT ;  /* 0x000000010600780c */ /* 0x000fe40003f05270 */
[----:B01----:R-:W-:-:S04]  /*0610*/  LOP3.LUT R4, R13, 0x1, RZ, 0xc0, !PT ;  /* 0x000000010d047812 */ /* 0x003fc800078ec0ff */
[----:B------:R-:W-:-:S07]  /*0620*/  ISETP.NE.U32.AND P1, PT, R4, 0x1, PT ;  /* 0x000000010400780c */ /* 0x000fce0003f25070 */
[----:B------:R-:W-:Y:S01]  /*0630*/  @P0 IMAD.IADD R5, R0, 0x1, R9 ;  /* 0x0000000100050824 */ /* 0x000fe200078e0209 */
[----:B------:R-:W-:-:S03]  /*0640*/  @P0 IADD3 R9, PT, PT, R9, 0x2, RZ ;  /* 0x0000000209090810 */ /* 0x000fc60007ffe0ff */
[----:B------:R-:W-:-:S05]  /*0650*/  @P0 IMAD.WIDE R4, R5, 0x4, R2 ;  /* 0x0000000405040825 */ /* 0x000fca00078e0202 */
[----:B------:R0:W-:Y:S04]  /*0660*/  @P0 STG.E desc[UR6][R4.64], RZ ;  /* 0x000000ff04000986 */ /* 0x0001e8000c101906 */
[----:B------:R0:W-:Y:S01]  /*0670*/  @P0 STG.E desc[UR6][R4.64+0x4], RZ ;  /* 0x000004ff04000986 */ /* 0x0001e2000c101906 */
[----:B------:R-:W-:Y:S05]  /*0680*/  @P1 EXIT ;  /* 0x000000000000194d */ /* 0x000fea0003800000 */
[----:B------:R-:W-:-:S04]  /*0690*/  IMAD.IADD R9, R0, 0x1, R9 ;  /* 0x0000000100097824 */ /* 0x000fc800078e0209 */
[----:B------:R-:W-:-:S05]  /*06a0*/  IMAD.WIDE R2, R9, 0x4, R2 ;  /* 0x0000000409027825 */ /* 0x000fca00078e0202 */
[----:B------:R-:W-:Y:S01]  /*06b0*/  STG.E desc[UR6][R2.64], RZ ;  /* 0x000000ff02007986 */ /* 0x000fe2000c101906 */
[----:B------:R-:W-:Y:S05]  /*06c0*/  EXIT ;  /* 0x000000000000794d */ /* 0x000fea0003800000 */
.L_x_8:
[----:B------:R-:W-:-:S00]  /*06d0*/  BRA `(.L_x_8) ;  /* 0xfffffffc00fc7947 */ /* 0x000fc0000383ffff */
[----:B------:R-:W-:-:S00]  /*06e0*/  NOP ;  /* 0x0000000000007918 */ /* 0x000fc00000000000 */
        /* <DEDUP_REMOVED lines=9> */
.L_x_9:


//--------------------- .nv.shared.reserved.0     --------------------------
	.section	.nv.shared.reserved.0,"aw",@nobits
	.weak		__nv_reservedSMEM_offset_0_alias
	.size		__nv_reservedSMEM_offset_0_alias, 0, 64
	.other		__nv_reservedSMEM_offset_0_alias,@"STO_CUDA_RESERVED_SHARED STV_DEFAULT"
__nv_reservedSMEM_offset_0_alias:
	.zero		0
	.zero		64


//--------------------- .nv.constant0._Z12mandelKernelffffPiiiiii --------------------------
	.section	.nv.constant0._Z12mandelKernelffffPiiiiii,"a",@progbits
	.sectionflags	@""
	.align	4
.nv.constant0._Z12mandelKernelffffPiiiiii:
	.zero		940


//--------------------- SYMBOLS --------------------------

	.type		.nv.reservedSmem.offset0,@object
	.size		.nv.reservedSmem.offset0,0x4
